//
// Generated by NVIDIA NVVM Compiler
//
// Compiler Build ID: CL-36424714
// Cuda compilation tools, release 13.0, V13.0.88
// Based on NVVM 20.0.0
//

.version 9.0
.target sm_100
.address_size 64

	// .globl	_Z12MatMulKernelPiS_S_i
// _ZZ12MatMulKernelPiS_S_iE8sharedMA has been demoted
// _ZZ12MatMulKernelPiS_S_iE8sharedMB has been demoted

.visible .entry _Z12MatMulKernelPiS_S_i(
	.param .u64 .ptr .align 1 _Z12MatMulKernelPiS_S_i_param_0,
	.param .u64 .ptr .align 1 _Z12MatMulKernelPiS_S_i_param_1,
	.param .u64 .ptr .align 1 _Z12MatMulKernelPiS_S_i_param_2,
	.param .u32 _Z12MatMulKernelPiS_S_i_param_3
)
{
	.reg .pred 	%p<3>;
	.reg .b32 	%r<141>;
	.reg .b64 	%rd<13>;
	// demoted variable
	.shared .align 4 .b8 _ZZ12MatMulKernelPiS_S_iE8sharedMA[4096];
	// demoted variable
	.shared .align 4 .b8 _ZZ12MatMulKernelPiS_S_iE8sharedMB[4096];
	ld.param.u64 	%rd3, [_Z12MatMulKernelPiS_S_i_param_0];
	ld.param.u64 	%rd4, [_Z12MatMulKernelPiS_S_i_param_1];
	ld.param.u64 	%rd5, [_Z12MatMulKernelPiS_S_i_param_2];
	ld.param.u32 	%r22, [_Z12MatMulKernelPiS_S_i_param_3];
	mov.u32 	%r24, %ctaid.x;
	mov.u32 	%r25, %ctaid.y;
	mov.u32 	%r1, %tid.x;
	mov.u32 	%r2, %tid.y;
	shl.b32 	%r26, %r25, 5;
	add.s32 	%r3, %r26, %r2;
	shl.b32 	%r4, %r24, 5;
	setp.lt.s32 	%p1, %r22, 32;
	mov.b32 	%r140, 0;
	@%p1 bra 	$L__BB0_3;
	shl.b32 	%r28, %r2, 7;
	mov.u32 	%r29, _ZZ12MatMulKernelPiS_S_iE8sharedMA;
	add.s32 	%r5, %r29, %r28;
	shl.b32 	%r30, %r1, 2;
	add.s32 	%r6, %r5, %r30;
	mov.u32 	%r31, _ZZ12MatMulKernelPiS_S_iE8sharedMB;
	add.s32 	%r8, %r31, %r30;
	add.s32 	%r7, %r8, %r28;
	shr.s32 	%r32, %r22, 31;
	shr.u32 	%r33, %r32, 27;
	add.s32 	%r34, %r22, %r33;
	shr.s32 	%r35, %r34, 5;
	neg.s32 	%r138, %r35;
	mad.lo.s32 	%r137, %r22, %r3, %r1;
	mad.lo.s32 	%r36, %r2, %r22, %r1;
	add.s32 	%r136, %r36, %r4;
	shl.b32 	%r12, %r22, 5;
	cvta.to.global.u64 	%rd1, %rd3;
	cvta.to.global.u64 	%rd2, %rd4;
	mov.b32 	%r140, 0;
$L__BB0_2:
	mul.wide.s32 	%rd6, %r137, 4;
	add.s64 	%rd7, %rd1, %rd6;
	ld.global.u32 	%r37, [%rd7];
	st.shared.u32 	[%r6], %r37;
	mul.wide.u32 	%rd8, %r136, 4;
	add.s64 	%rd9, %rd2, %rd8;
	ld.global.u32 	%r38, [%rd9];
	st.shared.u32 	[%r7], %r38;
	bar.sync 	0;
	ld.shared.u32 	%r39, [%r5];
	ld.shared.u32 	%r40, [%r8];
	mad.lo.s32 	%r41, %r40, %r39, %r140;
	ld.shared.u32 	%r42, [%r5+4];
	ld.shared.u32 	%r43, [%r8+128];
	mad.lo.s32 	%r44, %r43, %r42, %r41;
	ld.shared.u32 	%r45, [%r5+8];
	ld.shared.u32 	%r46, [%r8+256];
	mad.lo.s32 	%r47, %r46, %r45, %r44;
	ld.shared.u32 	%r48, [%r5+12];
	ld.shared.u32 	%r49, [%r8+384];
	mad.lo.s32 	%r50, %r49, %r48, %r47;
	ld.shared.u32 	%r51, [%r5+16];
	ld.shared.u32 	%r52, [%r8+512];
	mad.lo.s32 	%r53, %r52, %r51, %r50;
	ld.shared.u32 	%r54, [%r5+20];
	ld.shared.u32 	%r55, [%r8+640];
	mad.lo.s32 	%r56, %r55, %r54, %r53;
	ld.shared.u32 	%r57, [%r5+24];
	ld.shared.u32 	%r58, [%r8+768];
	mad.lo.s32 	%r59, %r58, %r57, %r56;
	ld.shared.u32 	%r60, [%r5+28];
	ld.shared.u32 	%r61, [%r8+896];
	mad.lo.s32 	%r62, %r61, %r60, %r59;
	ld.shared.u32 	%r63, [%r5+32];
	ld.shared.u32 	%r64, [%r8+1024];
	mad.lo.s32 	%r65, %r64, %r63, %r62;
	ld.shared.u32 	%r66, [%r5+36];
	ld.shared.u32 	%r67, [%r8+1152];
	mad.lo.s32 	%r68, %r67, %r66, %r65;
	ld.shared.u32 	%r69, [%r5+40];
	ld.shared.u32 	%r70, [%r8+1280];
	mad.lo.s32 	%r71, %r70, %r69, %r68;
	ld.shared.u32 	%r72, [%r5+44];
	ld.shared.u32 	%r73, [%r8+1408];
	mad.lo.s32 	%r74, %r73, %r72, %r71;
	ld.shared.u32 	%r75, [%r5+48];
	ld.shared.u32 	%r76, [%r8+1536];
	mad.lo.s32 	%r77, %r76, %r75, %r74;
	ld.shared.u32 	%r78, [%r5+52];
	ld.shared.u32 	%r79, [%r8+1664];
	mad.lo.s32 	%r80, %r79, %r78, %r77;
	ld.shared.u32 	%r81, [%r5+56];
	ld.shared.u32 	%r82, [%r8+1792];
	mad.lo.s32 	%r83, %r82, %r81, %r80;
	ld.shared.u32 	%r84, [%r5+60];
	ld.shared.u32 	%r85, [%r8+1920];
	mad.lo.s32 	%r86, %r85, %r84, %r83;
	ld.shared.u32 	%r87, [%r5+64];
	ld.shared.u32 	%r88, [%r8+2048];
	mad.lo.s32 	%r89, %r88, %r87, %r86;
	ld.shared.u32 	%r90, [%r5+68];
	ld.shared.u32 	%r91, [%r8+2176];
	mad.lo.s32 	%r92, %r91, %r90, %r89;
	ld.shared.u32 	%r93, [%r5+72];
	ld.shared.u32 	%r94, [%r8+2304];
	mad.lo.s32 	%r95, %r94, %r93, %r92;
	ld.shared.u32 	%r96, [%r5+76];
	ld.shared.u32 	%r97, [%r8+2432];
	mad.lo.s32 	%r98, %r97, %r96, %r95;
	ld.shared.u32 	%r99, [%r5+80];
	ld.shared.u32 	%r100, [%r8+2560];
	mad.lo.s32 	%r101, %r100, %r99, %r98;
	ld.shared.u32 	%r102, [%r5+84];
	ld.shared.u32 	%r103, [%r8+2688];
	mad.lo.s32 	%r104, %r103, %r102, %r101;
	ld.shared.u32 	%r105, [%r5+88];
	ld.shared.u32 	%r106, [%r8+2816];
	mad.lo.s32 	%r107, %r106, %r105, %r104;
	ld.shared.u32 	%r108, [%r5+92];
	ld.shared.u32 	%r109, [%r8+2944];
	mad.lo.s32 	%r110, %r109, %r108, %r107;
	ld.shared.u32 	%r111, [%r5+96];
	ld.shared.u32 	%r112, [%r8+3072];
	mad.lo.s32 	%r113, %r112, %r111, %r110;
	ld.shared.u32 	%r114, [%r5+100];
	ld.shared.u32 	%r115, [%r8+3200];
	mad.lo.s32 	%r116, %r115, %r114, %r113;
	ld.shared.u32 	%r117, [%r5+104];
	ld.shared.u32 	%r118, [%r8+3328];
	mad.lo.s32 	%r119, %r118, %r117, %r116;
	ld.shared.u32 	%r120, [%r5+108];
	ld.shared.u32 	%r121, [%r8+3456];
	mad.lo.s32 	%r122, %r121, %r120, %r119;
	ld.shared.u32 	%r123, [%r5+112];
	ld.shared.u32 	%r124, [%r8+3584];
	mad.lo.s32 	%r125, %r124, %r123, %r122;
	ld.shared.u32 	%r126, [%r5+116];
	ld.shared.u32 	%r127, [%r8+3712];
	mad.lo.s32 	%r128, %r127, %r126, %r125;
	ld.shared.u32 	%r129, [%r5+120];
	ld.shared.u32 	%r130, [%r8+3840];
	mad.lo.s32 	%r131, %r130, %r129, %r128;
	ld.shared.u32 	%r132, [%r5+124];
	ld.shared.u32 	%r133, [%r8+3968];
	mad.lo.s32 	%r140, %r133, %r132, %r131;
	bar.sync 	0;
	add.s32 	%r138, %r138, 1;
	setp.ne.s32 	%p2, %r138, 0;
	add.s32 	%r137, %r137, 32;
	add.s32 	%r136, %r136, %r12;
	@%p2 bra 	$L__BB0_2;
$L__BB0_3:
	cvta.to.global.u64 	%rd10, %rd5;
	add.s32 	%r134, %r4, %r1;
	mad.lo.s32 	%r135, %r22, %r3, %r134;
	mul.wide.s32 	%rd11, %r135, 4;
	add.s64 	%rd12, %rd10, %rd11;
	st.global.u32 	[%rd12], %r140;
	ret;

}


// ===== COMPILED SASS (sm_100) =====

	.target	sm_100

	.elftype	@"ET_EXEC"


//--------------------- .note.nv.tkinfo           --------------------------
	.section	.note.nv.tkinfo,"",@"SHT_NOTE"
	.sectionflags	@"SHF_NOTE_NV_TKINFO"
	.tkinfo
        /*0018*/ 	.word	0x00000002
        /*0030*/ 	.string	""
        /*0030*/ 	.string	"ptxas"
        /*0030*/ 	.string	"Cuda compilation tools, release 13.0, V13.0.88"
        /*0030*/ 	.string	"Build cuda_13.0.r13.0/compiler.36424714_0"
        /*0030*/ 	.string	"-arch sm_100 -m 64 "



//--------------------- .note.nv.cuinfo           --------------------------
	.section	.note.nv.cuinfo,"",@"SHT_NOTE"
	.sectionflags	@"SHF_NOTE_NV_CUINFO"
        /*0018*/ 	.short	0x0002
        /*001a*/ 	.short	0x0064
        /*001c*/ 	.short	0x0082
	.zero		2


//--------------------- .nv.info                  --------------------------
	.section	.nv.info,"",@"SHT_CUDA_INFO"
	.align	4


	//----- nvinfo : EIATTR_REGCOUNT
	.align		4
        /*0000*/ 	.byte	0x04, 0x2f
        /*0002*/ 	.short	(.L_1 - .L_0)
	.align		4
.L_0:
        /*0004*/ 	.word	index@(_Z12MatMulKernelPiS_S_i)
        /*0008*/ 	.word	0x0000001f


	//----- nvinfo : EIATTR_FRAME_SIZE
	.align		4
.L_1:
        /*000c*/ 	.byte	0x04, 0x11
        /*000e*/ 	.short	(.L_3 - .L_2)
	.align		4
.L_2:
        /*0010*/ 	.word	index@(_Z12MatMulKernelPiS_S_i)
        /*0014*/ 	.word	0x00000000


	//----- nvinfo : EIATTR_MIN_STACK_SIZE
	.align		4
.L_3:
        /*0018*/ 	.byte	0x04, 0x12
        /*001a*/ 	.short	(.L_5 - .L_4)
	.align		4
.L_4:
        /*001c*/ 	.word	index@(_Z12MatMulKernelPiS_S_i)
        /*0020*/ 	.word	0x00000000
.L_5:


//--------------------- .nv.compat                --------------------------
	.section	.nv.compat,"",@"SHT_CUDA_COMPAT_INFO"
	.align	4
        /*0000*/ 	.byte	0x02, 0x09, 0x00, 0x00, 0x02, 0x02, 0x01, 0x00, 0x02, 0x05, 0x05, 0x00, 0x03, 0x07, 0x01, 0x01
        /*0010*/ 	.byte	0x02, 0x03, 0x00, 0x00, 0x02, 0x06, 0x01, 0x00, 0x04, 0x0b, 0x08, 0x00, 0x09, 0x00, 0x00, 0x00
        /*0020*/ 	.byte	0x00, 0x00, 0x00, 0x00


//--------------------- .nv.info._Z12MatMulKernelPiS_S_i --------------------------
	.section	.nv.info._Z12MatMulKernelPiS_S_i,"",@"SHT_CUDA_INFO"
	.sectionflags	@""
	.align	4


	//----- nvinfo : EIATTR_CUDA_API_VERSION
	.align		4
        /*0000*/ 	.byte	0x04, 0x37
        /*0002*/ 	.short	(.L_7 - .L_6)
.L_6:
        /*0004*/ 	.word	0x00000082


	//----- nvinfo : EIATTR_KPARAM_INFO
	.align		4
.L_7:
        /*0008*/ 	.byte	0x04, 0x17
        /*000a*/ 	.short	(.L_9 - .L_8)
.L_8:
        /*000c*/ 	.word	0x00000000
        /*0010*/ 	.short	0x0003
        /*0012*/ 	.short	0x0018
        /*0014*/ 	.byte	0x00, 0xf0, 0x11, 0x00


	//----- nvinfo : EIATTR_KPARAM_INFO
	.align		4
.L_9:
        /*0018*/ 	.byte	0x04, 0x17
        /*001a*/ 	.short	(.L_11 - .L_10)
.L_10:
        /*001c*/ 	.word	0x00000000
        /*0020*/ 	.short	0x0002
        /*0022*/ 	.short	0x0010
        /*0024*/ 	.byte	0x00, 0xf5, 0x21, 0x00


	//----- nvinfo : EIATTR_KPARAM_INFO
	.align		4
.L_11:
        /*0028*/ 	.byte	0x04, 0x17
        /*002a*/ 	.short	(.L_13 - .L_12)
.L_12:
        /*002c*/ 	.word	0x00000000
        /*0030*/ 	.short	0x0001
        /*0032*/ 	.short	0x0008
        /*0034*/ 	.byte	0x00, 0xf5, 0x21, 0x00


	//----- nvinfo : EIATTR_KPARAM_INFO
	.align		4
.L_13:
        /*0038*/ 	.byte	0x04, 0x17
        /*003a*/ 	.short	(.L_15 - .L_14)
.L_14:
        /*003c*/ 	.word	0x00000000
        /*0040*/ 	.short	0x0000
        /*0042*/ 	.short	0x0000
        /*0044*/ 	.byte	0x00, 0xf5, 0x21, 0x00


	//----- nvinfo : EIATTR_SPARSE_MMA_MASK
	.align		4
.L_15:
        /*0048*/ 	.byte	0x03, 0x50
        /*004a*/ 	.short	0x0000


	//----- nvinfo : EIATTR_MAXREG_COUNT
	.align		4
        /*004c*/ 	.byte	0x03, 0x1b
        /*004e*/ 	.short	0x00ff


	//----- nvinfo : EIATTR_NUM_BARRIERS
	.align		4
        /*0050*/ 	.byte	0x02, 0x4c
        /*0052*/ 	.byte	0x01
	.zero		1


	//----- nvinfo : EIATTR_MERCURY_ISA_VERSION
	.align		4
        /*0054*/ 	.byte	0x03, 0x5f
        /*0056*/ 	.short	0x0101


	//----- nvinfo : EIATTR_VRC_CTA_INIT_COUNT
	.align		4
        /*0058*/ 	.byte	0x02, 0x4a
	.zero		1
	.zero		1


	//----- nvinfo : EIATTR_EXIT_INSTR_OFFSETS
	.align		4
        /*005c*/ 	.byte	0x04, 0x1c
        /*005e*/ 	.short	(.L_17 - .L_16)


	//   ....[0]....
.L_16:
        /*0060*/ 	.word	0x00000780


	//----- nvinfo : EIATTR_CBANK_PARAM_SIZE
	.align		4
.L_17:
        /*0064*/ 	.byte	0x03, 0x19
        /*0066*/ 	.short	0x001c


	//----- nvinfo : EIATTR_PARAM_CBANK
	.align		4
        /*0068*/ 	.byte	0x04, 0x0a
        /*006a*/ 	.short	(.L_19 - .L_18)
	.align		4
.L_18:
        /*006c*/ 	.word	index@(.nv.constant0._Z12MatMulKernelPiS_S_i)
        /*0070*/ 	.short	0x0380
        /*0072*/ 	.short	0x001c


	//----- nvinfo : EIATTR_SW_WAR
	.align		4
.L_19:
        /*0074*/ 	.byte	0x04, 0x36
        /*0076*/ 	.short	(.L_21 - .L_20)
.L_20:
        /*0078*/ 	.word	0x00000008
.L_21:


//--------------------- .nv.callgraph             --------------------------
	.section	.nv.callgraph,"",@"SHT_CUDA_CALLGRAPH"
	.align	4
	.sectionentsize	8
	.align		4
        /*0000*/ 	.word	0x00000000
	.align		4
        /*0004*/ 	.word	0xffffffff
	.align		4
        /*0008*/ 	.word	0x00000000
	.align		4
        /*000c*/ 	.word	0xfffffffe
	.align		4
        /*0010*/ 	.word	0x00000000
	.align		4
        /*0014*/ 	.word	0xfffffffd
	.align		4
        /*0018*/ 	.word	0x00000000
	.align		4
        /*001c*/ 	.word	0xfffffffc


//--------------------- .text._Z12MatMulKernelPiS_S_i --------------------------
	.section	.text._Z12MatMulKernelPiS_S_i,"ax",@progbits
	.align	128
        .global         _Z12MatMulKernelPiS_S_i
        .type           _Z12MatMulKernelPiS_S_i,@function
        .size           _Z12MatMulKernelPiS_S_i,(.L_x_3 - _Z12MatMulKernelPiS_S_i)
        .other          _Z12MatMulKernelPiS_S_i,@"STO_CUDA_ENTRY STV_DEFAULT"
_Z12MatMulKernelPiS_S_i:
.text._Z12MatMulKernelPiS_S_i:
[----:B------:R-:W-:Y:S01]  /*0000*/  LDC R1, c[0x0][0x37c] ;  /* 0x0000df00ff017b82 */ /* 0x000fe20000000800 */
[----:B------:R-:W0:Y:S07]  /*0010*/  S2R R5, SR_CTAID.Y ;  /* 0x0000000000057919 */ /* 0x000e2e0000002600 */
[----:B------:R-:W1:Y:S01]  /*0020*/  LDC R0, c[0x0][0x398] ;  /* 0x0000e600ff007b82 */ /* 0x000e620000000800 */
[----:B------:R-:W2:Y:S01]  /*0030*/  LDCU.64 UR8, c[0x0][0x358] ;  /* 0x00006b00ff0877ac */ /* 0x000ea20008000a00 */
[----:B------:R-:W-:Y:S01]  /*0040*/  HFMA2 R11, -RZ, RZ, 0, 0 ;  /* 0x00000000ff0b7431 */ /* 0x000fe200000001ff */
[----:B------:R-:W0:Y:S01]  /*0050*/  S2R R8, SR_TID.Y ;  /* 0x0000000000087919 */ /* 0x000e220000002200 */
[----:B------:R-:W3:Y:S04]  /*0060*/  S2R R7, SR_CTAID.X ;  /* 0x0000000000077919 */ /* 0x000ee80000002500 */
[----:B------:R-:W4:Y:S01]  /*0070*/  LDC.64 R22, c[0x0][0x390] ;  /* 0x0000e400ff167b82 */ /* 0x000f220000000a00 */
[----:B------:R-:W3:Y:S01]  /*0080*/  S2R R9, SR_TID.X ;  /* 0x0000000000097919 */ /* 0x000ee20000002100 */
[----:B-1----:R-:W-:-:S02]  /*0090*/  ISETP.GE.AND P0, PT, R0, 0x20, PT ;  /* 0x000000200000780c */ /* 0x002fc40003f06270 */
[----:B0-----:R-:W-:Y:S02]  /*00a0*/  LEA R5, R5, R8, 0x5 ;  /* 0x0000000805057211 */ /* 0x001fe400078e28ff */
[----:B---3--:R-:W-:-:S05]  /*00b0*/  LEA R2, R7, R9, 0x5 ;  /* 0x0000000907027211 */ /* 0x008fca00078e28ff */
[----:B------:R-:W-:-:S04]  /*00c0*/  IMAD R3, R5, R0, R2 ;  /* 0x0000000005037224 */ /* 0x000fc800078e0202 */
[----:B----4-:R-:W-:Y:S01]  /*00d0*/  IMAD.WIDE R22, R3, 0x4, R22 ;  /* 0x0000000403167825 */ /* 0x010fe200078e0216 */
[----:B--2---:R-:W-:Y:S06]  /*00e0*/  @!P0 BRA `(.L_x_0) ;  /* 0x0000000400a08947 */ /* 0x004fec0003800000 */
[----:B------:R-:W0:Y:S01]  /*00f0*/  S2UR UR6, SR_CgaCtaId ;  /* 0x00000000000679c3 */ /* 0x000e220000008800 */
[----:B------:R-:W-:Y:S01]  /*0100*/  UMOV UR4, 0x400 ;  /* 0x0000040000047882 */ /* 0x000fe20000000000 */
[----:B------:R-:W-:Y:S01]  /*0110*/  SHF.R.S32.HI R3, RZ, 0x1f, R0 ;  /* 0x0000001fff037819 */ /* 0x000fe20000011400 */
[----:B------:R-:W-:Y:S01]  /*0120*/  UIADD3 UR5, UPT, UPT, UR4, 0x1000, URZ ;  /* 0x0000100004057890 */ /* 0x000fe2000fffe0ff */
[-CC-:B------:R-:W-:Y:S01]  /*0130*/  IMAD R2, R8, R0.reuse, R9.reuse ;  /* 0x0000000008027224 */ /* 0x180fe200078e0209 */
[----:B------:R-:W-:Y:S02]  /*0140*/  MOV R11, RZ ;  /* 0x000000ff000b7202 */ /* 0x000fe40000000f00 */
[----:B------:R-:W-:Y:S01]  /*0150*/  LEA.HI R4, R3, R0, RZ, 0x5 ;  /* 0x0000000003047211 */ /* 0x000fe200078f28ff */
[----:B------:R-:W1:Y:S01]  /*0160*/  LDC.64 R20, c[0x0][0x380] ;  /* 0x0000e000ff147b82 */ /* 0x000e620000000a00 */
[----:B------:R-:W-:Y:S01]  /*0170*/  LEA R3, R7, R2, 0x5 ;  /* 0x0000000207037211 */ /* 0x000fe200078e28ff */
[----:B------:R-:W-:Y:S01]  /*0180*/  IMAD R2, R5, R0, R9 ;  /* 0x0000000005027224 */ /* 0x000fe200078e0209 */
[----:B------:R-:W-:-:S04]  /*0190*/  SHF.R.S32.HI R4, RZ, 0x5, R4 ;  /* 0x00000005ff047819 */ /* 0x000fc80000011404 */
[----:B------:R-:W-:Y:S01]  /*01a0*/  IADD3 R4, PT, PT, -R4, RZ, RZ ;  /* 0x000000ff04047210 */ /* 0x000fe20007ffe1ff */
[----:B------:R-:W2:Y:S01]  /*01b0*/  LDC.64 R18, c[0x0][0x388] ;  /* 0x0000e200ff127b82 */ /* 0x000ea20000000a00 */
[----:B0-----:R-:W-:Y:S02]  /*01c0*/  ULEA UR4, UR6, UR4, 0x18 ;  /* 0x0000000406047291 */ /* 0x001fe4000f8ec0ff */
[----:B------:R-:W-:-:S04]  /*01d0*/  ULEA UR5, UR6, UR5, 0x18 ;  /* 0x0000000506057291 */ /* 0x000fc8000f8ec0ff */
[C---:B------:R-:W-:Y:S02]  /*01e0*/  LEA R16, R8.reuse, UR4, 0x7 ;  /* 0x0000000408107c11 */ /* 0x040fe4000f8e38ff */
[C---:B------:R-:W-:Y:S02]  /*01f0*/  LEA R6, R9.reuse, UR5, 0x2 ;  /* 0x0000000509067c11 */ /* 0x040fe4000f8e10ff */
[----:B------:R-:W-:Y:S02]  /*0200*/  LEA R7, R9, R16, 0x2 ;  /* 0x0000001009077211 */ /* 0x000fe400078e10ff */
[----:B------:R-:W-:-:S07]  /*0210*/  LEA R5, R8, R6, 0x7 ;  /* 0x0000000608057211 */ /* 0x000fce00078e38ff */
.L_x_1:
[----:B-1----:R-:W-:-:S04]  /*0220*/  IMAD.WIDE R24, R2, 0x4, R20 ;  /* 0x0000000402187825 */ /* 0x002fc800078e0214 */
[----:B--2---:R-:W-:Y:S02]  /*0230*/  IMAD.WIDE.U32 R8, R3, 0x4, R18 ;  /* 0x0000000403087825 */ /* 0x004fe400078e0012 */
[----:B------:R-:W2:Y:S04]  /*0240*/  LDG.E R24, desc[UR8][R24.64] ;  /* 0x0000000818187981 */ /* 0x000ea8000c1e1900 */
[----:B------:R-:W3:Y:S01]  /*0250*/  LDG.E R26, desc[UR8][R8.64] ;  /* 0x00000008081a7981 */ /* 0x000ee2000c1e1900 */
[----:B------:R-:W-:Y:S02]  /*0260*/  IADD3 R4, PT, PT, R4, 0x1, RZ ;  /* 0x0000000104047810 */ /* 0x000fe40007ffe0ff */
[----:B------:R-:W-:Y:S02]  /*0270*/  IADD3 R2, PT, PT, R2, 0x20, RZ ;  /* 0x0000002002027810 */ /* 0x000fe40007ffe0ff */
[----:B------:R-:W-:-:S02]  /*0280*/  ISETP.NE.AND P0, PT, R4, RZ, PT ;  /* 0x000000ff0400720c */ /* 0x000fc40003f05270 */
[----:B------:R-:W-:Y:S01]  /*0290*/  LEA R3, R0, R3, 0x5 ;  /* 0x0000000300037211 */ /* 0x000fe200078e28ff */
[----:B--2---:R-:W-:Y:S04]  /*02a0*/  STS [R7], R24 ;  /* 0x0000001807007388 */ /* 0x004fe80000000800 */
[----:B---3--:R-:W-:Y:S01]  /*02b0*/  STS [R5], R26 ;  /* 0x0000001a05007388 */ /* 0x008fe20000000800 */
[----:B------:R-:W-:Y:S06]  /*02c0*/  BAR.SYNC.DEFER_BLOCKING 0x0 ;  /* 0x0000000000007b1d */ /* 0x000fec0000010000 */
[----:B------:R-:W-:Y:S04]  /*02d0*/  LDS R10, [R6] ;  /* 0x00000000060a7984 */ /* 0x000fe80000000800 */
[----:B------:R-:W0:Y:S04]  /*02e0*/  LDS.128 R12, [R16] ;  /* 0x00000000100c7984 */ /* 0x000e280000000c00 */
[----:B------:R-:W1:Y:S04]  /*02f0*/  LDS R27, [R6+0x80] ;  /* 0x00008000061b7984 */ /* 0x000e680000000800 */
[----:B------:R-:W2:Y:S04]  /*0300*/  LDS R17, [R6+0x100] ;  /* 0x0001000006117984 */ /* 0x000ea80000000800 */
[----:B------:R-:W3:Y:S04]  /*0310*/  LDS R28, [R6+0x180] ;  /* 0x00018000061c7984 */ /* 0x000ee80000000800 */
[----:B------:R-:W-:Y:S04]  /*0320*/  LDS R25, [R6+0x200] ;  /* 0x0002000006197984 */ /* 0x000fe80000000800 */
[----:B------:R-:W-:Y:S04]  /*0330*/  LDS R24, [R6+0x380] ;  /* 0x0003800006187984 */ /* 0x000fe80000000800 */
[----:B------:R-:W-:Y:S01]  /*0340*/  LDS R26, [R6+0xa00] ;  /* 0x000a0000061a7984 */ /* 0x000fe20000000800 */
[----:B0-----:R-:W-:-:S03]  /*0350*/  IMAD R10, R12, R10, R11 ;  /* 0x0000000a0c0a7224 */ /* 0x001fc600078e020b */
[----:B------:R-:W-:Y:S01]  /*0360*/  LDS R12, [R6+0x280] ;  /* 0x00028000060c7984 */ /* 0x000fe20000000800 */
[----:B-1----:R-:W-:-:S03]  /*0370*/  IMAD R13, R27, R13, R10 ;  /* 0x0000000d1b0d7224 */ /* 0x002fc600078e020a */
[----:B------:R-:W0:Y:S01]  /*0380*/  LDS.128 R8, [R16+0x10] ;  /* 0x0000100010087984 */ /* 0x000e220000000c00 */
[----:B--2---:R-:W-:-:S03]  /*0390*/  IMAD R14, R17, R14, R13 ;  /* 0x0000000e110e7224 */ /* 0x004fc600078e020d */
[----:B------:R-:W1:Y:S01]  /*03a0*/  LDS R17, [R6+0x300] ;  /* 0x0003000006117984 */ /* 0x000e620000000800 */
[----:B---3--:R-:W-:-:S04]  /*03b0*/  IMAD R15, R28, R15, R14 ;  /* 0x0000000f1c0f7224 */ /* 0x008fc800078e020e */
[----:B0-----:R-:W-:Y:S02]  /*03c0*/  IMAD R8, R8, R25, R15 ;  /* 0x0000001908087224 */ /* 0x001fe400078e020f */
[----:B------:R-:W-:Y:S02]  /*03d0*/  LDS R25, [R6+0x400] ;  /* 0x0004000006197984 */ /* 0x000fe40000000800 */
[----:B------:R-:W-:Y:S02]  /*03e0*/  IMAD R9, R12, R9, R8 ;  /* 0x000000090c097224 */ /* 0x000fe400078e0208 */
[----:B------:R-:W0:Y:S02]  /*03f0*/  LDS.128 R12, [R16+0x20] ;  /* 0x00002000100c7984 */ /* 0x000e240000000c00 */
[----:B-1----:R-:W-:Y:S02]  /*0400*/  IMAD R10, R17, R10, R9 ;  /* 0x0000000a110a7224 */ /* 0x002fe400078e0209 */
[----:B------:R-:W1:Y:S02]  /*0410*/  LDS R8, [R6+0x480] ;  /* 0x0004800006087984 */ /* 0x000e640000000800 */
[----:B------:R-:W-:-:S02]  /*0420*/  IMAD R11, R24, R11, R10 ;  /* 0x0000000b180b7224 */ /* 0x000fc400078e020a */
[----:B------:R-:W2:Y:S04]  /*0430*/  LDS R17, [R6+0x500] ;  /* 0x0005000006117984 */ /* 0x000ea80000000800 */
[----:B------:R-:W3:Y:S01]  /*0440*/  LDS R24, [R6+0x580] ;  /* 0x0005800006187984 */ /* 0x000ee20000000800 */
[----:B0-----:R-:W-:-:S03]  /*0450*/  IMAD R11, R12, R25, R11 ;  /* 0x000000190c0b7224 */ /* 0x001fc600078e020b */
[----:B------:R-:W-:Y:S01]  /*0460*/  LDS R25, [R6+0x600] ;  /* 0x0006000006197984 */ /* 0x000fe20000000800 */
[----:B-1----:R-:W-:-:S03]  /*0470*/  IMAD R13, R8, R13, R11 ;  /* 0x0000000d080d7224 */ /* 0x002fc600078e020b */
[----:B------:R-:W0:Y:S01]  /*0480*/  LDS.128 R8, [R16+0x30] ;  /* 0x0000300010087984 */ /* 0x000e220000000c00 */
[----:B--2---:R-:W-:-:S03]  /*0490*/  IMAD R14, R17, R14, R13 ;  /* 0x0000000e110e7224 */ /* 0x004fc600078e020d */
[----:B------:R-:W1:Y:S01]  /*04a0*/  LDS R12, [R6+0x680] ;  /* 0x00068000060c7984 */ /* 0x000e620000000800 */
[----:B---3--:R-:W-:-:S03]  /*04b0*/  IMAD R15, R24, R15, R14 ;  /* 0x0000000f180f7224 */ /* 0x008fc600078e020e */
        /* <DEDUP_REMOVED lines=18> */
[----:B------:R-:W-:Y:S04]  /*05e0*/  LDS R24, [R6+0xc80] ;  /* 0x000c800006187984 */ /* 0x000fe80000000800 */
[----:B------:R-:W-:Y:S01]  /*05f0*/  LDS R17, [R6+0xd00] ;  /* 0x000d000006117984 */ /* 0x000fe20000000800 */
[----:B0-----:R-:W-:-:S03]  /*0600*/  IMAD R15, R8, R26, R15 ;  /* 0x0000001a080f7224 */ /* 0x001fc600078e020f */
[----:B------:R-:W0:Y:S01]  /*0610*/  LDS R8, [R6+0xb80] ;  /* 0x000b800006087984 */ /* 0x000e220000000800 */
[----:B------:R-:W-:-:S03]  /*0620*/  IMAD R9, R12, R9, R15 ;  /* 0x000000090c097224 */ /* 0x000fc600078e020f */
[----:B------:R-:W-:Y:S01]  /*0630*/  LDS R26, [R6+0xc00] ;  /* 0x000c0000061a7984 */ /* 0x000fe20000000800 */
[----:B-1----:R-:W-:-:S03]  /*0640*/  IMAD R9, R25, R10, R9 ;  /* 0x0000000a19097224 */ /* 0x002fc600078e0209 */
[----:B------:R-:W1:Y:S04]  /*0650*/  LDS.128 R12, [R16+0x60] ;  /* 0x00006000100c7984 */ /* 0x000e680000000c00 */
[----:B------:R-:W-:Y:S01]  /*0660*/  LDS R25, [R6+0xe00] ;  /* 0x000e000006197984 */ /* 0x000fe20000000800 */
[----:B0-----:R-:W-:-:S04]  /*0670*/  IMAD R9, R8, R11, R9 ;  /* 0x0000000b08097224 */ /* 0x001fc800078e0209 */
[----:B-1----:R-:W-:Y:S02]  /*0680*/  IMAD R9, R12, R26, R9 ;  /* 0x0000001a0c097224 */ /* 0x002fe400078e0209 */
[----:B------:R-:W0:Y:S02]  /*0690*/  LDS R12, [R6+0xd80] ;  /* 0x000d8000060c7984 */ /* 0x000e240000000800 */
[----:B------:R-:W-:Y:S02]  /*06a0*/  IMAD R13, R24, R13, R9 ;  /* 0x0000000d180d7224 */ /* 0x000fe400078e0209 */
[----:B------:R-:W1:Y:S02]  /*06b0*/  LDS.128 R8, [R16+0x70] ;  /* 0x0000700010087984 */ /* 0x000e640000000c00 */
[----:B------:R-:W-:Y:S02]  /*06c0*/  IMAD R13, R17, R14, R13 ;  /* 0x0000000e110d7224 */ /* 0x000fe400078e020d */
[----:B------:R-:W2:Y:S04]  /*06d0*/  LDS R24, [R6+0xe80] ;  /* 0x000e800006187984 */ /* 0x000ea80000000800 */
[----:B------:R-:W3:Y:S04]  /*06e0*/  LDS R14, [R6+0xf00] ;  /* 0x000f0000060e7984 */ /* 0x000ee80000000800 */
[----:B------:R-:W4:Y:S01]  /*06f0*/  LDS R17, [R6+0xf80] ;  /* 0x000f800006117984 */ /* 0x000f220000000800 */
[----:B0-----:R-:W-:-:S04]  /*0700*/  IMAD R13, R12, R15, R13 ;  /* 0x0000000f0c0d7224 */ /* 0x001fc800078e020d */
[----:B-1----:R-:W-:-:S04]  /*0710*/  IMAD R8, R8, R25, R13 ;  /* 0x0000001908087224 */ /* 0x002fc800078e020d */
[----:B--2---:R-:W-:-:S04]  /*0720*/  IMAD R9, R24, R9, R8 ;  /* 0x0000000918097224 */ /* 0x004fc800078e0208 */
[----:B---3--:R-:W-:-:S04]  /*0730*/  IMAD R10, R14, R10, R9 ;  /* 0x0000000a0e0a7224 */ /* 0x008fc800078e0209 */
[----:B----4-:R-:W-:Y:S01]  /*0740*/  IMAD R11, R17, R11, R10 ;  /* 0x0000000b110b7224 */ /* 0x010fe200078e020a */
[----:B------:R-:W-:Y:S06]  /*0750*/  BAR.SYNC.DEFER_BLOCKING 0x0 ;  /* 0x0000000000007b1d */ /* 0x000fec0000010000 */
[----:B------:R-:W-:Y:S05]  /*0760*/  @P0 BRA `(.L_x_1) ;  /* 0xfffffff800ac0947 */ /* 0x000fea000383ffff */
.L_x_0:
[----:B------:R-:W-:Y:S01]  /*0770*/  STG.E desc[UR8][R22.64], R11 ;  /* 0x0000000b16007986 */ /* 0x000fe2000c101908 */
[----:B------:R-:W-:Y:S05]  /*0780*/  EXIT ;  /* 0x000000000000794d */ /* 0x000fea0003800000 */
.L_x_2:
[----:B------:R-:W-:-:S00]  /*0790*/  BRA `(.L_x_2) ;  /* 0xfffffffc00fc7947 */ /* 0x000fc0000383ffff */
[----:B------:R-:W-:-:S00]  /*07a0*/  NOP ;  /* 0x0000000000007918 */ /* 0x000fc00000000000 */
        /* <DEDUP_REMOVED lines=13> */
.L_x_3:


//--------------------- .nv.shared._Z12MatMulKernelPiS_S_i --------------------------
	.section	.nv.shared._Z12MatMulKernelPiS_S_i,"aw",@nobits
	.sectionflags	@""
	.align	4
.nv.shared._Z12MatMulKernelPiS_S_i:
	.zero		9216


//--------------------- .nv.shared.reserved.0     --------------------------
	.section	.nv.shared.reserved.0,"aw",@nobits
	.weak		__nv_reservedSMEM_offset_0_alias
	.size		__nv_reservedSMEM_offset_0_alias, 0, 64
	.other		__nv_reservedSMEM_offset_0_alias,@"STO_CUDA_RESERVED_SHARED STV_DEFAULT"
__nv_reservedSMEM_offset_0_alias:
	.zero		0
	.zero		64


//--------------------- .nv.constant0._Z12MatMulKernelPiS_S_i --------------------------
	.section	.nv.constant0._Z12MatMulKernelPiS_S_i,"a",@progbits
	.sectionflags	@""
	.align	4
.nv.constant0._Z12MatMulKernelPiS_S_i:
	.zero		924


//--------------------- SYMBOLS --------------------------

	.type		.nv.reservedSmem.offset0,@object
	.size		.nv.reservedSmem.offset0,0x4
	.type		.nv.reservedSmem.cap,@object
	.size		.nv.reservedSmem.cap,0x4
